//
// Generated by NVIDIA NVVM Compiler
//
// Compiler Build ID: CL-36424714
// Cuda compilation tools, release 13.0, V13.0.88
// Based on NVVM 20.0.0
//

.version 9.0
.target sm_100
.address_size 64

	// .globl	_Z6fixRowPfii
// _ZZ6fixRowPfiiE2Ri has been demoted
// _ZZ6fixRowPfiiE3Aii has been demoted
// _ZZ9fixColumnPfiiE3col has been demoted
// _ZZ9fixColumnPfiiE4colj has been demoted
// _ZZ9fixColumnPfiiE7AColIdj has been demoted

.visible .entry _Z6fixRowPfii(
	.param .u64 .ptr .align 1 _Z6fixRowPfii_param_0,
	.param .u32 _Z6fixRowPfii_param_1,
	.param .u32 _Z6fixRowPfii_param_2
)
{
	.reg .b32 	%r<10>;
	.reg .b32 	%f<6>;
	.reg .b64 	%rd<7>;
	// demoted variable
	.shared .align 4 .b8 _ZZ6fixRowPfiiE2Ri[2048];
	// demoted variable
	.shared .align 4 .f32 _ZZ6fixRowPfiiE3Aii;
	ld.param.u64 	%rd1, [_Z6fixRowPfii_param_0];
	ld.param.u32 	%r1, [_Z6fixRowPfii_param_1];
	ld.param.u32 	%r2, [_Z6fixRowPfii_param_2];
	cvta.to.global.u64 	%rd2, %rd1;
	mov.u32 	%r3, %tid.x;
	mul.lo.s32 	%r4, %r2, %r1;
	add.s32 	%r5, %r4, %r3;
	mul.wide.s32 	%rd3, %r5, 4;
	add.s64 	%rd4, %rd2, %rd3;
	ld.global.f32 	%f1, [%rd4];
	shl.b32 	%r6, %r3, 2;
	mov.u32 	%r7, _ZZ6fixRowPfiiE2Ri;
	add.s32 	%r8, %r7, %r6;
	st.shared.f32 	[%r8], %f1;
	add.s32 	%r9, %r4, %r2;
	mul.wide.s32 	%rd5, %r9, 4;
	add.s64 	%rd6, %rd2, %rd5;
	ld.global.f32 	%f2, [%rd6];
	st.shared.f32 	[_ZZ6fixRowPfiiE3Aii], %f2;
	bar.sync 	0;
	ld.shared.f32 	%f3, [%r8];
	ld.shared.f32 	%f4, [_ZZ6fixRowPfiiE3Aii];
	div.rn.f32 	%f5, %f3, %f4;
	st.shared.f32 	[%r8], %f5;
	st.global.f32 	[%rd4], %f5;
	ret;

}
	// .globl	_Z12finishColumnPfii
.visible .entry _Z12finishColumnPfii(
	.param .u64 .ptr .align 1 _Z12finishColumnPfii_param_0,
	.param .u32 _Z12finishColumnPfii_param_1,
	.param .u32 _Z12finishColumnPfii_param_2
)
{


	ret;

}
	// .globl	_Z9fixColumnPfii
.visible .entry _Z9fixColumnPfii(
	.param .u64 .ptr .align 1 _Z9fixColumnPfii_param_0,
	.param .u32 _Z9fixColumnPfii_param_1,
	.param .u32 _Z9fixColumnPfii_param_2
)
{
	.reg .pred 	%p<3>;
	.reg .b32 	%r<15>;
	.reg .b32 	%f<7>;
	.reg .b64 	%rd<9>;
	// demoted variable
	.shared .align 4 .b8 _ZZ9fixColumnPfiiE3col[2048];
	// demoted variable
	.shared .align 4 .b8 _ZZ9fixColumnPfiiE4colj[2048];
	// demoted variable
	.shared .align 4 .f32 _ZZ9fixColumnPfiiE7AColIdj;
	ld.param.u64 	%rd2, [_Z9fixColumnPfii_param_0];
	ld.param.u32 	%r5, [_Z9fixColumnPfii_param_1];
	ld.param.u32 	%r6, [_Z9fixColumnPfii_param_2];
	cvta.to.global.u64 	%rd1, %rd2;
	mov.u32 	%r1, %tid.x;
	mov.u32 	%r2, %ctaid.x;
	mul.lo.s32 	%r3, %r5, %r1;
	add.s32 	%r7, %r3, %r6;
	mul.wide.s32 	%rd3, %r7, 4;
	add.s64 	%rd4, %rd1, %rd3;
	ld.global.f32 	%f6, [%rd4];
	shl.b32 	%r8, %r1, 2;
	mov.u32 	%r9, _ZZ9fixColumnPfiiE3col;
	add.s32 	%r10, %r9, %r8;
	st.shared.f32 	[%r10], %f6;
	setp.eq.f32 	%p1, %f6, 0f00000000;
	@%p1 bra 	$L__BB2_4;
	mov.u32 	%r12, _ZZ9fixColumnPfiiE4colj;
	add.s32 	%r4, %r12, %r8;
	st.shared.f32 	[%r4], %f6;
	mad.lo.s32 	%r13, %r6, %r5, %r2;
	mul.wide.s32 	%rd5, %r13, 4;
	add.s64 	%rd6, %rd1, %rd5;
	ld.global.f32 	%f2, [%rd6];
	st.shared.f32 	[_ZZ9fixColumnPfiiE7AColIdj], %f2;
	setp.eq.s32 	%p2, %r1, %r6;
	@%p2 bra 	$L__BB2_3;
	mul.f32 	%f5, %f2, %f6;
	sub.f32 	%f6, %f6, %f5;
	st.shared.f32 	[%r4], %f6;
$L__BB2_3:
	add.s32 	%r14, %r3, %r2;
	mul.wide.s32 	%rd7, %r14, 4;
	add.s64 	%rd8, %rd1, %rd7;
	st.global.f32 	[%rd8], %f6;
$L__BB2_4:
	ret;

}


// ===== COMPILED SASS (sm_100) =====

	.target	sm_100

	.elftype	@"ET_EXEC"


//--------------------- .note.nv.tkinfo           --------------------------
	.section	.note.nv.tkinfo,"",@"SHT_NOTE"
	.sectionflags	@"SHF_NOTE_NV_TKINFO"
	.tkinfo
        /*0018*/ 	.word	0x00000002
        /*0030*/ 	.string	""
        /*0030*/ 	.string	"ptxas"
        /*0030*/ 	.string	"Cuda compilation tools, release 13.0, V13.0.88"
        /*0030*/ 	.string	"Build cuda_13.0.r13.0/compiler.36424714_0"
        /*0030*/ 	.string	"-arch sm_100 -m 64 "



//--------------------- .note.nv.cuinfo           --------------------------
	.section	.note.nv.cuinfo,"",@"SHT_NOTE"
	.sectionflags	@"SHF_NOTE_NV_CUINFO"
        /*0018*/ 	.short	0x0002
        /*001a*/ 	.short	0x0064
        /*001c*/ 	.short	0x0082
	.zero		2


//--------------------- .nv.info                  --------------------------
	.section	.nv.info,"",@"SHT_CUDA_INFO"
	.align	4


	//----- nvinfo : EIATTR_REGCOUNT
	.align		4
        /*0000*/ 	.byte	0x04, 0x2f
        /*0002*/ 	.short	(.L_1 - .L_0)
	.align		4
.L_0:
        /*0004*/ 	.word	index@(_Z6fixRowPfii)
        /*0008*/ 	.word	0x00000011


	//----- nvinfo : EIATTR_FRAME_SIZE
	.align		4
.L_1:
        /*000c*/ 	.byte	0x04, 0x11
        /*000e*/ 	.short	(.L_3 - .L_2)
	.align		4
.L_2:
        /*0010*/ 	.word	index@($__internal_0_$__cuda_sm3x_div_rn_noftz_f32_slowpath)
        /*0014*/ 	.word	0x00000000


	//----- nvinfo : EIATTR_FRAME_SIZE
	.align		4
.L_3:
        /*0018*/ 	.byte	0x04, 0x11
        /*001a*/ 	.short	(.L_5 - .L_4)
	.align		4
.L_4:
        /*001c*/ 	.word	index@(_Z6fixRowPfii)
        /*0020*/ 	.word	0x00000000


	//----- nvinfo : EIATTR_REGCOUNT
	.align		4
.L_5:
        /*0024*/ 	.byte	0x04, 0x2f
        /*0026*/ 	.short	(.L_7 - .L_6)
	.align		4
.L_6:
        /*0028*/ 	.word	index@(_Z12finishColumnPfii)
        /*002c*/ 	.word	0x00000004


	//----- nvinfo : EIATTR_FRAME_SIZE
	.align		4
.L_7:
        /*0030*/ 	.byte	0x04, 0x11
        /*0032*/ 	.short	(.L_9 - .L_8)
	.align		4
.L_8:
        /*0034*/ 	.word	index@(_Z12finishColumnPfii)
        /*0038*/ 	.word	0x00000000


	//----- nvinfo : EIATTR_REGCOUNT
	.align		4
.L_9:
        /*003c*/ 	.byte	0x04, 0x2f
        /*003e*/ 	.short	(.L_11 - .L_10)
	.align		4
.L_10:
        /*0040*/ 	.word	index@(_Z9fixColumnPfii)
        /*0044*/ 	.word	0x0000000e


	//----- nvinfo : EIATTR_FRAME_SIZE
	.align		4
.L_11:
        /*0048*/ 	.byte	0x04, 0x11
        /*004a*/ 	.short	(.L_13 - .L_12)
	.align		4
.L_12:
        /*004c*/ 	.word	index@(_Z9fixColumnPfii)
        /*0050*/ 	.word	0x00000000


	//----- nvinfo : EIATTR_MIN_STACK_SIZE
	.align		4
.L_13:
        /*0054*/ 	.byte	0x04, 0x12
        /*0056*/ 	.short	(.L_15 - .L_14)
	.align		4
.L_14:
        /*0058*/ 	.word	index@(_Z9fixColumnPfii)
        /*005c*/ 	.word	0x00000000


	//----- nvinfo : EIATTR_MIN_STACK_SIZE
	.align		4
.L_15:
        /*0060*/ 	.byte	0x04, 0x12
        /*0062*/ 	.short	(.L_17 - .L_16)
	.align		4
.L_16:
        /*0064*/ 	.word	index@(_Z12finishColumnPfii)
        /*0068*/ 	.word	0x00000000


	//----- nvinfo : EIATTR_MIN_STACK_SIZE
	.align		4
.L_17:
        /*006c*/ 	.byte	0x04, 0x12
        /*006e*/ 	.short	(.L_19 - .L_18)
	.align		4
.L_18:
        /*0070*/ 	.word	index@(_Z6fixRowPfii)
        /*0074*/ 	.word	0x00000000
.L_19:


//--------------------- .nv.compat                --------------------------
	.section	.nv.compat,"",@"SHT_CUDA_COMPAT_INFO"
	.align	4
        /*0000*/ 	.byte	0x02, 0x09, 0x00, 0x00, 0x02, 0x02, 0x01, 0x00, 0x02, 0x05, 0x05, 0x00, 0x03, 0x07, 0x01, 0x01
        /*0010*/ 	.byte	0x02, 0x03, 0x00, 0x00, 0x02, 0x06, 0x01, 0x00, 0x04, 0x0b, 0x08, 0x00, 0x01, 0x00, 0x00, 0x00
        /*0020*/ 	.byte	0x00, 0x00, 0x00, 0x00


//--------------------- .nv.info._Z9fixColumnPfii --------------------------
	.section	.nv.info._Z9fixColumnPfii,"",@"SHT_CUDA_INFO"
	.sectionflags	@""
	.align	4


	//----- nvinfo : EIATTR_CUDA_API_VERSION
	.align		4
        /*0000*/ 	.byte	0x04, 0x37
        /*0002*/ 	.short	(.L_21 - .L_20)
.L_20:
        /*0004*/ 	.word	0x00000082


	//----- nvinfo : EIATTR_KPARAM_INFO
	.align		4
.L_21:
        /*0008*/ 	.byte	0x04, 0x17
        /*000a*/ 	.short	(.L_23 - .L_22)
.L_22:
        /*000c*/ 	.word	0x00000000
        /*0010*/ 	.short	0x0002
        /*0012*/ 	.short	0x000c
        /*0014*/ 	.byte	0x00, 0xf0, 0x11, 0x00


	//----- nvinfo : EIATTR_KPARAM_INFO
	.align		4
.L_23:
        /*0018*/ 	.byte	0x04, 0x17
        /*001a*/ 	.short	(.L_25 - .L_24)
.L_24:
        /*001c*/ 	.word	0x00000000
        /*0020*/ 	.short	0x0001
        /*0022*/ 	.short	0x0008
        /*0024*/ 	.byte	0x00, 0xf0, 0x11, 0x00


	//----- nvinfo : EIATTR_KPARAM_INFO
	.align		4
.L_25:
        /*0028*/ 	.byte	0x04, 0x17
        /*002a*/ 	.short	(.L_27 - .L_26)
.L_26:
        /*002c*/ 	.word	0x00000000
        /*0030*/ 	.short	0x0000
        /*0032*/ 	.short	0x0000
        /*0034*/ 	.byte	0x00, 0xf5, 0x21, 0x00


	//----- nvinfo : EIATTR_SPARSE_MMA_MASK
	.align		4
.L_27:
        /*0038*/ 	.byte	0x03, 0x50
        /*003a*/ 	.short	0x0000


	//----- nvinfo : EIATTR_MAXREG_COUNT
	.align		4
        /*003c*/ 	.byte	0x03, 0x1b
        /*003e*/ 	.short	0x00ff


	//----- nvinfo : EIATTR_MERCURY_ISA_VERSION
	.align		4
        /*0040*/ 	.byte	0x03, 0x5f
        /*0042*/ 	.short	0x0101


	//----- nvinfo : EIATTR_VRC_CTA_INIT_COUNT
	.align		4
        /*0044*/ 	.byte	0x02, 0x4a
	.zero		1
	.zero		1


	//----- nvinfo : EIATTR_EXIT_INSTR_OFFSETS
	.align		4
        /*0048*/ 	.byte	0x04, 0x1c
        /*004a*/ 	.short	(.L_29 - .L_28)


	//   ....[0]....
.L_28:
        /*004c*/ 	.word	0x000000e0


	//   ....[1]....
        /*0050*/ 	.word	0x000001e0


	//----- nvinfo : EIATTR_CBANK_PARAM_SIZE
	.align		4
.L_29:
        /*0054*/ 	.byte	0x03, 0x19
        /*0056*/ 	.short	0x0010


	//----- nvinfo : EIATTR_PARAM_CBANK
	.align		4
        /*0058*/ 	.byte	0x04, 0x0a
        /*005a*/ 	.short	(.L_31 - .L_30)
	.align		4
.L_30:
        /*005c*/ 	.word	index@(.nv.constant0._Z9fixColumnPfii)
        /*0060*/ 	.short	0x0380
        /*0062*/ 	.short	0x0010


	//----- nvinfo : EIATTR_SW_WAR
	.align		4
.L_31:
        /*0064*/ 	.byte	0x04, 0x36
        /*0066*/ 	.short	(.L_33 - .L_32)
.L_32:
        /*0068*/ 	.word	0x00000008
.L_33:


//--------------------- .nv.info._Z12finishColumnPfii --------------------------
	.section	.nv.info._Z12finishColumnPfii,"",@"SHT_CUDA_INFO"
	.sectionflags	@""
	.align	4


	//----- nvinfo : EIATTR_CUDA_API_VERSION
	.align		4
        /*0000*/ 	.byte	0x04, 0x37
        /*0002*/ 	.short	(.L_35 - .L_34)
.L_34:
        /*0004*/ 	.word	0x00000082


	//----- nvinfo : EIATTR_KPARAM_INFO
	.align		4
.L_35:
        /*0008*/ 	.byte	0x04, 0x17
        /*000a*/ 	.short	(.L_37 - .L_36)
.L_36:
        /*000c*/ 	.word	0x00000000
        /*0010*/ 	.short	0x0002
        /*0012*/ 	.short	0x000c
        /*0014*/ 	.byte	0x00, 0xf0, 0x11, 0x00


	//----- nvinfo : EIATTR_KPARAM_INFO
	.align		4
.L_37:
        /*0018*/ 	.byte	0x04, 0x17
        /*001a*/ 	.short	(.L_39 - .L_38)
.L_38:
        /*001c*/ 	.word	0x00000000
        /*0020*/ 	.short	0x0001
        /*0022*/ 	.short	0x0008
        /*0024*/ 	.byte	0x00, 0xf0, 0x11, 0x00


	//----- nvinfo : EIATTR_KPARAM_INFO
	.align		4
.L_39:
        /*0028*/ 	.byte	0x04, 0x17
        /*002a*/ 	.short	(.L_41 - .L_40)
.L_40:
        /*002c*/ 	.word	0x00000000
        /*0030*/ 	.short	0x0000
        /*0032*/ 	.short	0x0000
        /*0034*/ 	.byte	0x00, 0xf5, 0x21, 0x00


	//----- nvinfo : EIATTR_SPARSE_MMA_MASK
	.align		4
.L_41:
        /*0038*/ 	.byte	0x03, 0x50
        /*003a*/ 	.short	0x0000


	//----- nvinfo : EIATTR_MAXREG_COUNT
	.align		4
        /*003c*/ 	.byte	0x03, 0x1b
        /*003e*/ 	.short	0x00ff


	//----- nvinfo : EIATTR_MERCURY_ISA_VERSION
	.align		4
        /*0040*/ 	.byte	0x03, 0x5f
        /*0042*/ 	.short	0x0101


	//----- nvinfo : EIATTR_VRC_CTA_INIT_COUNT
	.align		4
        /*0044*/ 	.byte	0x02, 0x4a
	.zero		1
	.zero		1


	//----- nvinfo : EIATTR_EXIT_INSTR_OFFSETS
	.align		4
        /*0048*/ 	.byte	0x04, 0x1c
        /*004a*/ 	.short	(.L_43 - .L_42)


	//   ....[0]....
.L_42:
        /*004c*/ 	.word	0x00000010


	//----- nvinfo : EIATTR_CBANK_PARAM_SIZE
	.align		4
.L_43:
        /*0050*/ 	.byte	0x03, 0x19
        /*0052*/ 	.short	0x0010


	//----- nvinfo : EIATTR_PARAM_CBANK
	.align		4
        /*0054*/ 	.byte	0x04, 0x0a
        /*0056*/ 	.short	(.L_45 - .L_44)
	.align		4
.L_44:
        /*0058*/ 	.word	index@(.nv.constant0._Z12finishColumnPfii)
        /*005c*/ 	.short	0x0380
        /*005e*/ 	.short	0x0010


	//----- nvinfo : EIATTR_SW_WAR
	.align		4
.L_45:
        /*0060*/ 	.byte	0x04, 0x36
        /*0062*/ 	.short	(.L_47 - .L_46)
.L_46:
        /*0064*/ 	.word	0x00000008
.L_47:


//--------------------- .nv.info._Z6fixRowPfii    --------------------------
	.section	.nv.info._Z6fixRowPfii,"",@"SHT_CUDA_INFO"
	.sectionflags	@""
	.align	4


	//----- nvinfo : EIATTR_CUDA_API_VERSION
	.align		4
        /*0000*/ 	.byte	0x04, 0x37
        /*0002*/ 	.short	(.L_49 - .L_48)
.L_48:
        /*0004*/ 	.word	0x00000082


	//----- nvinfo : EIATTR_KPARAM_INFO
	.align		4
.L_49:
        /*0008*/ 	.byte	0x04, 0x17
        /*000a*/ 	.short	(.L_51 - .L_50)
.L_50:
        /*000c*/ 	.word	0x00000000
        /*0010*/ 	.short	0x0002
        /*0012*/ 	.short	0x000c
        /*0014*/ 	.byte	0x00, 0xf0, 0x11, 0x00


	//----- nvinfo : EIATTR_KPARAM_INFO
	.align		4
.L_51:
        /*0018*/ 	.byte	0x04, 0x17
        /*001a*/ 	.short	(.L_53 - .L_52)
.L_52:
        /*001c*/ 	.word	0x00000000
        /*0020*/ 	.short	0x0001
        /*0022*/ 	.short	0x0008
        /*0024*/ 	.byte	0x00, 0xf0, 0x11, 0x00


	//----- nvinfo : EIATTR_KPARAM_INFO
	.align		4
.L_53:
        /*0028*/ 	.byte	0x04, 0x17
        /*002a*/ 	.short	(.L_55 - .L_54)
.L_54:
        /*002c*/ 	.word	0x00000000
        /*0030*/ 	.short	0x0000
        /*0032*/ 	.short	0x0000
        /*0034*/ 	.byte	0x00, 0xf5, 0x21, 0x00


	//----- nvinfo : EIATTR_SPARSE_MMA_MASK
	.align		4
.L_55:
        /*0038*/ 	.byte	0x03, 0x50
        /*003a*/ 	.short	0x0000


	//----- nvinfo : EIATTR_MAXREG_COUNT
	.align		4
        /*003c*/ 	.byte	0x03, 0x1b
        /*003e*/ 	.short	0x00ff


	//----- nvinfo : EIATTR_NUM_BARRIERS
	.align		4
        /*0040*/ 	.byte	0x02, 0x4c
        /*0042*/ 	.byte	0x01
	.zero		1


	//----- nvinfo : EIATTR_MERCURY_ISA_VERSION
	.align		4
        /*0044*/ 	.byte	0x03, 0x5f
        /*0046*/ 	.short	0x0101


	//----- nvinfo : EIATTR_VRC_CTA_INIT_COUNT
	.align		4
        /*0048*/ 	.byte	0x02, 0x4a
	.zero		1
	.zero		1


	//----- nvinfo : EIATTR_EXIT_INSTR_OFFSETS
	.align		4
        /*004c*/ 	.byte	0x04, 0x1c
        /*004e*/ 	.short	(.L_57 - .L_56)


	//   ....[0]....
.L_56:
        /*0050*/ 	.word	0x00000230


	//----- nvinfo : EIATTR_CRS_STACK_SIZE
	.align		4
.L_57:
        /*0054*/ 	.byte	0x04, 0x1e
        /*0056*/ 	.short	(.L_59 - .L_58)
.L_58:
        /*0058*/ 	.word	0x00000000


	//----- nvinfo : EIATTR_CBANK_PARAM_SIZE
	.align		4
.L_59:
        /*005c*/ 	.byte	0x03, 0x19
        /*005e*/ 	.short	0x0010


	//----- nvinfo : EIATTR_PARAM_CBANK
	.align		4
        /*0060*/ 	.byte	0x04, 0x0a
        /*0062*/ 	.short	(.L_61 - .L_60)
	.align		4
.L_60:
        /*0064*/ 	.word	index@(.nv.constant0._Z6fixRowPfii)
        /*0068*/ 	.short	0x0380
        /*006a*/ 	.short	0x0010


	//----- nvinfo : EIATTR_SW_WAR
	.align		4
.L_61:
        /*006c*/ 	.byte	0x04, 0x36
        /*006e*/ 	.short	(.L_63 - .L_62)
.L_62:
        /*0070*/ 	.word	0x00000008
.L_63:


//--------------------- .nv.callgraph             --------------------------
	.section	.nv.callgraph,"",@"SHT_CUDA_CALLGRAPH"
	.align	4
	.sectionentsize	8
	.align		4
        /*0000*/ 	.word	0x00000000
	.align		4
        /*0004*/ 	.word	0xffffffff
	.align		4
        /*0008*/ 	.word	0x00000000
	.align		4
        /*000c*/ 	.word	0xfffffffe
	.align		4
        /*0010*/ 	.word	0x00000000
	.align		4
        /*0014*/ 	.word	0xfffffffd
	.align		4
        /*0018*/ 	.word	0x00000000
	.align		4
        /*001c*/ 	.word	0xfffffffc


//--------------------- .text._Z9fixColumnPfii    --------------------------
	.section	.text._Z9fixColumnPfii,"ax",@progbits
	.align	128
        .global         _Z9fixColumnPfii
        .type           _Z9fixColumnPfii,@function
        .size           _Z9fixColumnPfii,(.L_x_17 - _Z9fixColumnPfii)
        .other          _Z9fixColumnPfii,@"STO_CUDA_ENTRY STV_DEFAULT"
_Z9fixColumnPfii:
.text._Z9fixColumnPfii:
[----:B------:R-:W-:Y:S01]  /*0000*/  LDC R1, c[0x0][0x37c] ;  /* 0x0000df00ff017b82 */ /* 0x000fe20000000800 */
[----:B------:R-:W0:Y:S07]  /*0010*/  S2R R6, SR_TID.X ;  /* 0x0000000000067919 */ /* 0x000e2e0000002100 */
[----:B------:R-:W0:Y:S01]  /*0020*/  LDC.64 R10, c[0x0][0x388] ;  /* 0x0000e200ff0a7b82 */ /* 0x000e220000000a00 */
[----:B------:R-:W1:Y:S07]  /*0030*/  LDCU.64 UR8, c[0x0][0x358] ;  /* 0x00006b00ff0877ac */ /* 0x000e6e0008000a00 */
[----:B------:R-:W2:Y:S01]  /*0040*/  LDC.64 R4, c[0x0][0x380] ;  /* 0x0000e000ff047b82 */ /* 0x000ea20000000a00 */
[----:B0-----:R-:W-:-:S04]  /*0050*/  IMAD R3, R6, R10, R11 ;  /* 0x0000000a06037224 */ /* 0x001fc800078e020b */
[----:B--2---:R-:W-:-:S05]  /*0060*/  IMAD.WIDE R2, R3, 0x4, R4 ;  /* 0x0000000403027825 */ /* 0x004fca00078e0204 */
[----:B-1----:R-:W2:Y:S01]  /*0070*/  LDG.E R0, desc[UR8][R2.64] ;  /* 0x0000000802007981 */ /* 0x002ea2000c1e1900 */
[----:B------:R-:W0:Y:S01]  /*0080*/  S2UR UR7, SR_CgaCtaId ;  /* 0x00000000000779c3 */ /* 0x000e220000008800 */
[----:B------:R-:W-:Y:S02]  /*0090*/  UMOV UR5, 0x400 ;  /* 0x0000040000057882 */ /* 0x000fe40000000000 */
[----:B0-----:R-:W-:-:S06]  /*00a0*/  ULEA UR6, UR7, UR5, 0x18 ;  /* 0x0000000507067291 */ /* 0x001fcc000f8ec0ff */
[----:B------:R-:W-:Y:S02]  /*00b0*/  LEA R7, R6, UR6, 0x2 ;  /* 0x0000000606077c11 */ /* 0x000fe4000f8e10ff */
[----:B--2---:R-:W-:-:S03]  /*00c0*/  FSETP.NEU.AND P0, PT, R0, RZ, PT ;  /* 0x000000ff0000720b */ /* 0x004fc60003f0d000 */
[----:B------:R0:W-:Y:S10]  /*00d0*/  STS [R7], R0 ;  /* 0x0000000007007388 */ /* 0x0001f40000000800 */
[----:B0-----:R-:W-:Y:S05]  /*00e0*/  @!P0 EXIT ;  /* 0x000000000000894d */ /* 0x001fea0003800000 */
[----:B------:R-:W0:Y:S02]  /*00f0*/  S2R R9, SR_CTAID.X ;  /* 0x0000000000097919 */ /* 0x000e240000002500 */
[----:B0-----:R-:W-:-:S04]  /*0100*/  IMAD R3, R10, R11, R9 ;  /* 0x0000000b0a037224 */ /* 0x001fc800078e0209 */
[----:B------:R-:W-:-:S06]  /*0110*/  IMAD.WIDE R2, R3, 0x4, R4 ;  /* 0x0000000403027825 */ /* 0x000fcc00078e0204 */
[----:B------:R-:W2:Y:S01]  /*0120*/  LDG.E R3, desc[UR8][R2.64] ;  /* 0x0000000802037981 */ /* 0x000ea2000c1e1900 */
[----:B------:R-:W-:Y:S01]  /*0130*/  UIADD3 UR4, UPT, UPT, UR5, 0x800, URZ ;  /* 0x0000080005047890 */ /* 0x000fe2000fffe0ff */
[C---:B------:R-:W-:Y:S01]  /*0140*/  ISETP.NE.AND P0, PT, R6.reuse, R11, PT ;  /* 0x0000000b0600720c */ /* 0x040fe20003f05270 */
[----:B------:R-:W-:Y:S02]  /*0150*/  IMAD R9, R6, R10, R9 ;  /* 0x0000000a06097224 */ /* 0x000fe400078e0209 */
[----:B------:R-:W-:Y:S02]  /*0160*/  ULEA UR4, UR7, UR4, 0x18 ;  /* 0x0000000407047291 */ /* 0x000fe4000f8ec0ff */
[----:B------:R-:W-:-:S04]  /*0170*/  IMAD.WIDE R4, R9, 0x4, R4 ;  /* 0x0000000409047825 */ /* 0x000fc800078e0204 */
[----:B------:R-:W-:-:S05]  /*0180*/  LEA R7, R6, UR4, 0x2 ;  /* 0x0000000406077c11 */ /* 0x000fca000f8e10ff */
[----:B------:R2:W-:Y:S02]  /*0190*/  STS [R7], R0 ;  /* 0x0000000007007388 */ /* 0x0005e40000000800 */
[----:B--2---:R-:W-:Y:S02]  /*01a0*/  @P0 FFMA R0, R0, -R3, R0 ;  /* 0x8000000300000223 */ /* 0x004fe40000000000 */
[----:B------:R-:W-:Y:S04]  /*01b0*/  STS [UR6+0x1000], R3 ;  /* 0x00100003ff007988 */ /* 0x000fe80008000806 */
[----:B------:R-:W-:Y:S04]  /*01c0*/  STG.E desc[UR8][R4.64], R0 ;  /* 0x0000000004007986 */ /* 0x000fe8000c101908 */
[----:B------:R-:W-:Y:S01]  /*01d0*/  @P0 STS [R7], R0 ;  /* 0x0000000007000388 */ /* 0x000fe20000000800 */
[----:B------:R-:W-:Y:S05]  /*01e0*/  EXIT ;  /* 0x000000000000794d */ /* 0x000fea0003800000 */
.L_x_0:
[----:B------:R-:W-:-:S00]  /*01f0*/  BRA `(.L_x_0) ;  /* 0xfffffffc00fc7947 */ /* 0x000fc0000383ffff */
[----:B------:R-:W-:-:S00]  /*0200*/  NOP ;  /* 0x0000000000007918 */ /* 0x000fc00000000000 */
[----:B------:R-:W-:-:S00]  /*0210*/  NOP ;  /* 0x0000000000007918 */ /* 0x000fc00000000000 */
[----:B------:R-:W-:-:S00]  /*0220*/  NOP ;  /* 0x0000000000007918 */ /* 0x000fc00000000000 */
[----:B------:R-:W-:-:S00]  /*0230*/  NOP ;  /* 0x0000000000007918 */ /* 0x000fc00000000000 */
[----:B------:R-:W-:-:S00]  /*0240*/  NOP ;  /* 0x0000000000007918 */ /* 0x000fc00000000000 */
[----:B------:R-:W-:-:S00]  /*0250*/  NOP ;  /* 0x0000000000007918 */ /* 0x000fc00000000000 */
[----:B------:R-:W-:-:S00]  /*0260*/  NOP ;  /* 0x0000000000007918 */ /* 0x000fc00000000000 */
[----:B------:R-:W-:-:S00]  /*0270*/  NOP ;  /* 0x0000000000007918 */ /* 0x000fc00000000000 */
.L_x_17:


//--------------------- .text._Z12finishColumnPfii --------------------------
	.section	.text._Z12finishColumnPfii,"ax",@progbits
	.align	128
        .global         _Z12finishColumnPfii
        .type           _Z12finishColumnPfii,@function
        .size           _Z12finishColumnPfii,(.L_x_18 - _Z12finishColumnPfii)
        .other          _Z12finishColumnPfii,@"STO_CUDA_ENTRY STV_DEFAULT"
_Z12finishColumnPfii:
.text._Z12finishColumnPfii:
[----:B------:R-:W-:Y:S01]  /*0000*/  LDC R1, c[0x0][0x37c] ;  /* 0x0000df00ff017b82 */ /* 0x000fe20000000800 */
[----:B------:R-:W-:Y:S05]  /*0010*/  EXIT ;  /* 0x000000000000794d */ /* 0x000fea0003800000 */
.L_x_1:
        /* <DEDUP_REMOVED lines=14> */
.L_x_18:


//--------------------- .text._Z6fixRowPfii       --------------------------
	.section	.text._Z6fixRowPfii,"ax",@progbits
	.align	128
        .global         _Z6fixRowPfii
        .type           _Z6fixRowPfii,@function
        .size           _Z6fixRowPfii,(.L_x_16 - _Z6fixRowPfii)
        .other          _Z6fixRowPfii,@"STO_CUDA_ENTRY STV_DEFAULT"
_Z6fixRowPfii:
.text._Z6fixRowPfii:
[----:B------:R-:W-:Y:S01]  /*0000*/  LDC R1, c[0x0][0x37c] ;  /* 0x0000df00ff017b82 */ /* 0x000fe20000000800 */
[----:B------:R-:W0:Y:S07]  /*0010*/  S2R R2, SR_TID.X ;  /* 0x0000000000027919 */ /* 0x000e2e0000002100 */
[----:B------:R-:W1:Y:S01]  /*0020*/  LDC.64 R8, c[0x0][0x388] ;  /* 0x0000e200ff087b82 */ /* 0x000e620000000a00 */
[----:B------:R-:W2:Y:S07]  /*0030*/  LDCU.64 UR6, c[0x0][0x358] ;  /* 0x00006b00ff0677ac */ /* 0x000eae0008000a00 */
[----:B------:R-:W3:Y:S01]  /*0040*/  LDC.64 R6, c[0x0][0x380] ;  /* 0x0000e000ff067b82 */ /* 0x000ee20000000a00 */
[----:B-1----:R-:W-:-:S02]  /*0050*/  IMAD R3, R9, R8, R9 ;  /* 0x0000000809037224 */ /* 0x002fc400078e0209 */
[----:B0-----:R-:W-:-:S04]  /*0060*/  IMAD R5, R9, R8, R2 ;  /* 0x0000000809057224 */ /* 0x001fc800078e0202 */
[----:B---3--:R-:W-:-:S04]  /*0070*/  IMAD.WIDE R4, R5, 0x4, R6 ;  /* 0x0000000405047825 */ /* 0x008fc800078e0206 */
[----:B------:R-:W-:Y:S02]  /*0080*/  IMAD.WIDE R6, R3, 0x4, R6 ;  /* 0x0000000403067825 */ /* 0x000fe400078e0206 */
[----:B--2---:R-:W2:Y:S04]  /*0090*/  LDG.E R3, desc[UR6][R4.64] ;  /* 0x0000000604037981 */ /* 0x004ea8000c1e1900 */
[----:B------:R-:W3:Y:S01]  /*00a0*/  LDG.E R6, desc[UR6][R6.64] ;  /* 0x0000000606067981 */ /* 0x000ee2000c1e1900 */
[----:B------:R-:W0:Y:S01]  /*00b0*/  S2UR UR5, SR_CgaCtaId ;  /* 0x00000000000579c3 */ /* 0x000e220000008800 */
[----:B------:R-:W-:Y:S01]  /*00c0*/  UMOV UR4, 0x400 ;  /* 0x0000040000047882 */ /* 0x000fe20000000000 */
[----:B------:R-:W-:Y:S01]  /*00d0*/  BSSY.RECONVERGENT B0, `(.L_x_2) ;  /* 0x0000013000007945 */ /* 0x000fe20003800200 */
[----:B0-----:R-:W-:-:S06]  /*00e0*/  ULEA UR4, UR5, UR4, 0x18 ;  /* 0x0000000405047291 */ /* 0x001fcc000f8ec0ff */
[----:B------:R-:W-:-:S05]  /*00f0*/  LEA R2, R2, UR4, 0x2 ;  /* 0x0000000402027c11 */ /* 0x000fca000f8e10ff */
[----:B--2---:R-:W-:Y:S04]  /*0100*/  STS [R2], R3 ;  /* 0x0000000302007388 */ /* 0x004fe80000000800 */
[----:B---3--:R-:W-:Y:S01]  /*0110*/  STS [UR4+0x800], R6 ;  /* 0x00080006ff007988 */ /* 0x008fe20008000804 */
[----:B------:R-:W-:Y:S06]  /*0120*/  BAR.SYNC.DEFER_BLOCKING 0x0 ;  /* 0x0000000000007b1d */ /* 0x000fec0000010000 */
[----:B------:R-:W0:Y:S04]  /*0130*/  LDS R9, [UR4+0x800] ;  /* 0x00080004ff097984 */ /* 0x000e280008000800 */
[----:B------:R-:W1:Y:S01]  /*0140*/  LDS R0, [R2] ;  /* 0x0000000002007984 */ /* 0x000e620000000800 */
[----:B0-----:R-:W0:Y:S08]  /*0150*/  MUFU.RCP R8, R9 ;  /* 0x0000000900087308 */ /* 0x001e300000001000 */
[----:B-1----:R-:W1:Y:S01]  /*0160*/  FCHK P0, R0, R9 ;  /* 0x0000000900007302 */ /* 0x002e620000000000 */
[----:B0-----:R-:W-:-:S04]  /*0170*/  FFMA R7, -R9, R8, 1 ;  /* 0x3f80000009077423 */ /* 0x001fc80000000108 */
[----:B------:R-:W-:-:S04]  /*0180*/  FFMA R7, R8, R7, R8 ;  /* 0x0000000708077223 */ /* 0x000fc80000000008 */
[----:B------:R-:W-:-:S04]  /*0190*/  FFMA R8, R0, R7, RZ ;  /* 0x0000000700087223 */ /* 0x000fc800000000ff */
[----:B------:R-:W-:-:S04]  /*01a0*/  FFMA R10, -R9, R8, R0 ;  /* 0x00000008090a7223 */ /* 0x000fc80000000100 */
[----:B------:R-:W-:Y:S01]  /*01b0*/  FFMA R7, R7, R10, R8 ;  /* 0x0000000a07077223 */ /* 0x000fe20000000008 */
[----:B-1----:R-:W-:Y:S06]  /*01c0*/  @!P0 BRA `(.L_x_3) ;  /* 0x00000000000c8947 */ /* 0x002fec0003800000 */
[----:B------:R-:W-:-:S07]  /*01d0*/  MOV R6, 0x1f0 ;  /* 0x000001f000067802 */ /* 0x000fce0000000f00 */
[----:B------:R-:W-:Y:S05]  /*01e0*/  CALL.REL.NOINC `($__internal_0_$__cuda_sm3x_div_rn_noftz_f32_slowpath) ;  /* 0x0000000000147944 */ /* 0x000fea0003c00000 */
[----:B------:R-:W-:-:S07]  /*01f0*/  IMAD.MOV.U32 R7, RZ, RZ, R0 ;  /* 0x000000ffff077224 */ /* 0x000fce00078e0000 */
.L_x_3:
[----:B------:R-:W-:Y:S05]  /*0200*/  BSYNC.RECONVERGENT B0 ;  /* 0x0000000000007941 */ /* 0x000fea0003800200 */
.L_x_2:
[----:B------:R-:W-:Y:S04]  /*0210*/  STG.E desc[UR6][R4.64], R7 ;  /* 0x0000000704007986 */ /* 0x000fe8000c101906 */
[----:B------:R-:W-:Y:S01]  /*0220*/  STS [R2], R7 ;  /* 0x0000000702007388 */ /* 0x000fe20000000800 */
[----:B------:R-:W-:Y:S05]  /*0230*/  EXIT ;  /* 0x000000000000794d */ /* 0x000fea0003800000 */
        .weak           $__internal_0_$__cuda_sm3x_div_rn_noftz_f32_slowpath
        .type           $__internal_0_$__cuda_sm3x_div_rn_noftz_f32_slowpath,@function
        .size           $__internal_0_$__cuda_sm3x_div_rn_noftz_f32_slowpath,(.L_x_16 - $__internal_0_$__cuda_sm3x_div_rn_noftz_f32_slowpath)
$__internal_0_$__cuda_sm3x_div_rn_noftz_f32_slowpath:
[----:B------:R-:W-:Y:S01]  /*0240*/  SHF.R.U32.HI R7, RZ, 0x17, R9 ;  /* 0x00000017ff077819 */ /* 0x000fe20000011609 */
[----:B------:R-:W-:Y:S01]  /*0250*/  BSSY.RECONVERGENT B1, `(.L_x_4) ;  /* 0x0000064000017945 */ /* 0x000fe20003800200 */
[--C-:B------:R-:W-:Y:S01]  /*0260*/  SHF.R.U32.HI R3, RZ, 0x17, R0.reuse ;  /* 0x00000017ff037819 */ /* 0x100fe20000011600 */
[----:B------:R-:W-:Y:S01]  /*0270*/  IMAD.MOV.U32 R11, RZ, RZ, R0 ;  /* 0x000000ffff0b7224 */ /* 0x000fe200078e0000 */
[----:B------:R-:W-:Y:S02]  /*0280*/  LOP3.LUT R10, R7, 0xff, RZ, 0xc0, !PT ;  /* 0x000000ff070a7812 */ /* 0x000fe400078ec0ff */
[----:B------:R-:W-:-:S03]  /*0290*/  LOP3.LUT R8, R3, 0xff, RZ, 0xc0, !PT ;  /* 0x000000ff03087812 */ /* 0x000fc600078ec0ff */
[----:B------:R-:W-:Y:S02]  /*02a0*/  VIADD R13, R10, 0xffffffff ;  /* 0xffffffff0a0d7836 */ /* 0x000fe40000000000 */
[----:B------:R-:W-:-:S03]  /*02b0*/  VIADD R12, R8, 0xffffffff ;  /* 0xffffffff080c7836 */ /* 0x000fc60000000000 */
[----:B------:R-:W-:-:S04]  /*02c0*/  ISETP.GT.U32.AND P0, PT, R13, 0xfd, PT ;  /* 0x000000fd0d00780c */ /* 0x000fc80003f04070 */
[----:B------:R-:W-:-:S13]  /*02d0*/  ISETP.GT.U32.OR P0, PT, R12, 0xfd, P0 ;  /* 0x000000fd0c00780c */ /* 0x000fda0000704470 */
[----:B------:R-:W-:Y:S01]  /*02e0*/  @!P0 IMAD.MOV.U32 R7, RZ, RZ, RZ ;  /* 0x000000ffff078224 */ /* 0x000fe200078e00ff */
[----:B------:R-:W-:Y:S06]  /*02f0*/  @!P0 BRA `(.L_x_5) ;  /* 0x0000000000608947 */ /* 0x000fec0003800000 */
[----:B------:R-:W-:Y:S01]  /*0300*/  FSETP.GTU.FTZ.AND P0, PT, |R0|, +INF , PT ;  /* 0x7f8000000000780b */ /* 0x000fe20003f1c200 */
[----:B------:R-:W-:Y:S01]  /*0310*/  IMAD.MOV.U32 R3, RZ, RZ, R9 ;  /* 0x000000ffff037224 */ /* 0x000fe200078e0009 */
[----:B------:R-:W-:-:S04]  /*0320*/  FSETP.GTU.FTZ.AND P1, PT, |R9|, +INF , PT ;  /* 0x7f8000000900780b */ /* 0x000fc80003f3c200 */
[----:B------:R-:W-:-:S13]  /*0330*/  PLOP3.LUT P0, PT, P0, P1, PT, 0xf8, 0x8f ;  /* 0x00000000008f781c */ /* 0x000fda0000703f70 */
[----:B------:R-:W-:Y:S05]  /*0340*/  @P0 BRA `(.L_x_6) ;  /* 0x00000004004c0947 */ /* 0x000fea0003800000 */
[----:B------:R-:W-:-:S13]  /*0350*/  LOP3.LUT P0, RZ, R9, 0x7fffffff, R11, 0xc8, !PT ;  /* 0x7fffffff09ff7812 */ /* 0x000fda000780c80b */
[----:B------:R-:W-:Y:S05]  /*0360*/  @!P0 BRA `(.L_x_7) ;  /* 0x00000004003c8947 */ /* 0x000fea0003800000 */
[C---:B------:R-:W-:Y:S02]  /*0370*/  FSETP.NEU.FTZ.AND P2, PT, |R0|.reuse, +INF , PT ;  /* 0x7f8000000000780b */ /* 0x040fe40003f5d200 */
[----:B------:R-:W-:Y:S02]  /*0380*/  FSETP.NEU.FTZ.AND P1, PT, |R3|, +INF , PT ;  /* 0x7f8000000300780b */ /* 0x000fe40003f3d200 */
[----:B------:R-:W-:-:S11]  /*0390*/  FSETP.NEU.FTZ.AND P0, PT, |R0|, +INF , PT ;  /* 0x7f8000000000780b */ /* 0x000fd60003f1d200 */
[----:B------:R-:W-:Y:S05]  /*03a0*/  @!P1 BRA !P2, `(.L_x_7) ;  /* 0x00000004002c9947 */ /* 0x000fea0005000000 */
[----:B------:R-:W-:-:S04]  /*03b0*/  LOP3.LUT P2, RZ, R11, 0x7fffffff, RZ, 0xc0, !PT ;  /* 0x7fffffff0bff7812 */ /* 0x000fc8000784c0ff */
[----:B------:R-:W-:-:S13]  /*03c0*/  PLOP3.LUT P1, PT, P1, P2, PT, 0x2f, 0xf2 ;  /* 0x0000000000f2781c */ /* 0x000fda0000f24577 */
[----:B------:R-:W-:Y:S05]  /*03d0*/  @P1 BRA `(.L_x_8) ;  /* 0x0000000400181947 */ /* 0x000fea0003800000 */
[----:B------:R-:W-:-:S04]  /*03e0*/  LOP3.LUT P1, RZ, R9, 0x7fffffff, RZ, 0xc0, !PT ;  /* 0x7fffffff09ff7812 */ /* 0x000fc8000782c0ff */
[----:B------:R-:W-:-:S13]  /*03f0*/  PLOP3.LUT P0, PT, P0, P1, PT, 0x2f, 0xf2 ;  /* 0x0000000000f2781c */ /* 0x000fda0000702577 */
[----:B------:R-:W-:Y:S05]  /*0400*/  @P0 BRA `(.L_x_9) ;  /* 0x0000000400000947 */ /* 0x000fea0003800000 */
[----:B------:R-:W-:Y:S02]  /*0410*/  ISETP.GE.AND P0, PT, R12, RZ, PT ;  /* 0x000000ff0c00720c */ /* 0x000fe40003f06270 */
[----:B------:R-:W-:-:S11]  /*0420*/  ISETP.GE.AND P1, PT, R13, RZ, PT ;  /* 0x000000ff0d00720c */ /* 0x000fd60003f26270 */
[----:B------:R-:W-:Y:S02]  /*0430*/  @P0 IMAD.MOV.U32 R7, RZ, RZ, RZ ;  /* 0x000000ffff070224 */ /* 0x000fe400078e00ff */
[----:B------:R-:W-:Y:S01]  /*0440*/  @!P0 FFMA R11, R0, 1.84467440737095516160e+19, RZ ;  /* 0x5f800000000b8823 */ /* 0x000fe200000000ff */
[----:B------:R-:W-:Y:S02]  /*0450*/  @!P0 IMAD.MOV.U32 R7, RZ, RZ, -0x40 ;  /* 0xffffffc0ff078424 */ /* 0x000fe400078e00ff */
[----:B------:R-:W-:Y:S02]  /*0460*/  @!P1 FFMA R9, R3, 1.84467440737095516160e+19, RZ ;  /* 0x5f80000003099823 */ /* 0x000fe400000000ff */
[----:B------:R-:W-:-:S07]  /*0470*/  @!P1 VIADD R7, R7, 0x40 ;  /* 0x0000004007079836 */ /* 0x000fce0000000000 */
.L_x_5:
[----:B------:R-:W-:Y:S01]  /*0480*/  LEA R0, R10, 0xc0800000, 0x17 ;  /* 0xc08000000a007811 */ /* 0x000fe200078eb8ff */
[----:B------:R-:W-:Y:S01]  /*0490*/  VIADD R8, R8, 0xffffff81 ;  /* 0xffffff8108087836 */ /* 0x000fe20000000000 */
[----:B------:R-:W-:Y:S03]  /*04a0*/  BSSY.RECONVERGENT B2, `(.L_x_10) ;  /* 0x0000035000027945 */ /* 0x000fe60003800200 */
[----:B------:R-:W-:Y:S02]  /*04b0*/  IMAD.IADD R9, R9, 0x1, -R0 ;  /* 0x0000000109097824 */ /* 0x000fe400078e0a00 */
[C---:B------:R-:W-:Y:S01]  /*04c0*/  IMAD R0, R8.reuse, -0x800000, R11 ;  /* 0xff80000008007824 */ /* 0x040fe200078e020b */
[----:B------:R-:W-:Y:S01]  /*04d0*/  IADD3 R8, PT, PT, R8, 0x7f, -R10 ;  /* 0x0000007f08087810 */ /* 0x000fe20007ffe80a */
[----:B------:R-:W0:Y:S01]  /*04e0*/  MUFU.RCP R3, R9 ;  /* 0x0000000900037308 */ /* 0x000e220000001000 */
[----:B------:R-:W-:-:S03]  /*04f0*/  FADD.FTZ R13, -R9, -RZ ;  /* 0x800000ff090d7221 */ /* 0x000fc60000010100 */
[----:B------:R-:W-:Y:S02]  /*0500*/  IMAD.IADD R8, R8, 0x1, R7 ;  /* 0x0000000108087824 */ /* 0x000fe400078e0207 */
[----:B0-----:R-:W-:-:S04]  /*0510*/  FFMA R12, R3, R13, 1 ;  /* 0x3f800000030c7423 */ /* 0x001fc8000000000d */
[----:B------:R-:W-:-:S04]  /*0520*/  FFMA R14, R3, R12, R3 ;  /* 0x0000000c030e7223 */ /* 0x000fc80000000003 */
[----:B------:R-:W-:-:S04]  /*0530*/  FFMA R3, R0, R14, RZ ;  /* 0x0000000e00037223 */ /* 0x000fc800000000ff */
[----:B------:R-:W-:-:S04]  /*0540*/  FFMA R12, R13, R3, R0 ;  /* 0x000000030d0c7223 */ /* 0x000fc80000000000 */
[----:B------:R-:W-:-:S04]  /*0550*/  FFMA R11, R14, R12, R3 ;  /* 0x0000000c0e0b7223 */ /* 0x000fc80000000003 */
[----:B------:R-:W-:-:S04]  /*0560*/  FFMA R12, R13, R11, R0 ;  /* 0x0000000b0d0c7223 */ /* 0x000fc80000000000 */
[----:B------:R-:W-:-:S05]  /*0570*/  FFMA R0, R14, R12, R11 ;  /* 0x0000000c0e007223 */ /* 0x000fca000000000b */
[----:B------:R-:W-:-:S04]  /*0580*/  SHF.R.U32.HI R3, RZ, 0x17, R0 ;  /* 0x00000017ff037819 */ /* 0x000fc80000011600 */
[----:B------:R-:W-:-:S05]  /*0590*/  LOP3.LUT R3, R3, 0xff, RZ, 0xc0, !PT ;  /* 0x000000ff03037812 */ /* 0x000fca00078ec0ff */
[----:B------:R-:W-:-:S04]  /*05a0*/  IMAD.IADD R9, R3, 0x1, R8 ;  /* 0x0000000103097824 */ /* 0x000fc800078e0208 */
[----:B------:R-:W-:-:S05]  /*05b0*/  VIADD R3, R9, 0xffffffff ;  /* 0xffffffff09037836 */ /* 0x000fca0000000000 */
[----:B------:R-:W-:-:S13]  /*05c0*/  ISETP.GE.U32.AND P0, PT, R3, 0xfe, PT ;  /* 0x000000fe0300780c */ /* 0x000fda0003f06070 */
[----:B------:R-:W-:Y:S05]  /*05d0*/  @!P0 BRA `(.L_x_11) ;  /* 0x0000000000808947 */ /* 0x000fea0003800000 */
[----:B------:R-:W-:-:S13]  /*05e0*/  ISETP.GT.AND P0, PT, R9, 0xfe, PT ;  /* 0x000000fe0900780c */ /* 0x000fda0003f04270 */
[----:B------:R-:W-:Y:S05]  /*05f0*/  @P0 BRA `(.L_x_12) ;  /* 0x00000000006c0947 */ /* 0x000fea0003800000 */
[----:B------:R-:W-:-:S13]  /*0600*/  ISETP.GE.AND P0, PT, R9, 0x1, PT ;  /* 0x000000010900780c */ /* 0x000fda0003f06270 */
[----:B------:R-:W-:Y:S05]  /*0610*/  @P0 BRA `(.L_x_13) ;  /* 0x0000000000740947 */ /* 0x000fea0003800000 */
[----:B------:R-:W-:Y:S02]  /*0620*/  ISETP.GE.AND P0, PT, R9, -0x18, PT ;  /* 0xffffffe80900780c */ /* 0x000fe40003f06270 */
[----:B------:R-:W-:-:S11]  /*0630*/  LOP3.LUT R0, R0, 0x80000000, RZ, 0xc0, !PT ;  /* 0x8000000000007812 */ /* 0x000fd600078ec0ff */
[----:B------:R-:W-:Y:S05]  /*0640*/  @!P0 BRA `(.L_x_13) ;  /* 0x0000000000688947 */ /* 0x000fea0003800000 */
[CCC-:B------:R-:W-:Y:S01]  /*0650*/  FFMA.RZ R3, R14.reuse, R12.reuse, R11.reuse ;  /* 0x0000000c0e037223 */ /* 0x1c0fe2000000c00b */
[C---:B------:R-:W-:Y:S02]  /*0660*/  VIADD R10, R9.reuse, 0x20 ;  /* 0x00000020090a7836 */ /* 0x040fe40000000000 */
[CCC-:B------:R-:W-:Y:S01]  /*0670*/  FFMA.RM R8, R14.reuse, R12.reuse, R11.reuse ;  /* 0x0000000c0e087223 */ /* 0x1c0fe2000000400b */
[----:B------:R-:W-:Y:S02]  /*0680*/  ISETP.NE.AND P2, PT, R9, RZ, PT ;  /* 0x000000ff0900720c */ /* 0x000fe40003f45270 */
[----:B------:R-:W-:Y:S01]  /*0690*/  LOP3.LUT R7, R3, 0x7fffff, RZ, 0xc0, !PT ;  /* 0x007fffff03077812 */ /* 0x000fe200078ec0ff */
[----:B------:R-:W-:Y:S01]  /*06a0*/  FFMA.RP R3, R14, R12, R11 ;  /* 0x0000000c0e037223 */ /* 0x000fe2000000800b */
[----:B------:R-:W-:Y:S01]  /*06b0*/  ISETP.NE.AND P1, PT, R9, RZ, PT ;  /* 0x000000ff0900720c */ /* 0x000fe20003f25270 */
[----:B------:R-:W-:Y:S01]  /*06c0*/  IMAD.MOV R9, RZ, RZ, -R9 ;  /* 0x000000ffff097224 */ /* 0x000fe200078e0a09 */
[----:B------:R-:W-:-:S02]  /*06d0*/  LOP3.LUT R7, R7, 0x800000, RZ, 0xfc, !PT ;  /* 0x0080000007077812 */ /* 0x000fc400078efcff */
[----:B------:R-:W-:Y:S02]  /*06e0*/  FSETP.NEU.FTZ.AND P0, PT, R3, R8, PT ;  /* 0x000000080300720b */ /* 0x000fe40003f1d000 */
[----:B------:R-:W-:Y:S02]  /*06f0*/  SHF.L.U32 R10, R7, R10, RZ ;  /* 0x0000000a070a7219 */ /* 0x000fe400000006ff */
[----:B------:R-:W-:Y:S02]  /*0700*/  SEL R8, R9, RZ, P2 ;  /* 0x000000ff09087207 */ /* 0x000fe40001000000 */
[----:B------:R-:W-:Y:S02]  /*0710*/  ISETP.NE.AND P1, PT, R10, RZ, P1 ;  /* 0x000000ff0a00720c */ /* 0x000fe40000f25270 */
[----:B------:R-:W-:Y:S02]  /*0720*/  SHF.R.U32.HI R8, RZ, R8, R7 ;  /* 0x00000008ff087219 */ /* 0x000fe40000011607 */
[----:B------:R-:W-:-:S02]  /*0730*/  PLOP3.LUT P0, PT, P0, P1, PT, 0xf8, 0x8f ;  /* 0x00000000008f781c */ /* 0x000fc40000703f70 */
[----:B------:R-:W-:Y:S02]  /*0740*/  SHF.R.U32.HI R10, RZ, 0x1, R8 ;  /* 0x00000001ff0a7819 */ /* 0x000fe40000011608 */
[----:B------:R-:W-:-:S04]  /*0750*/  SEL R3, RZ, 0x1, !P0 ;  /* 0x00000001ff037807 */ /* 0x000fc80004000000 */
[----:B------:R-:W-:-:S04]  /*0760*/  LOP3.LUT R3, R3, 0x1, R10, 0xf8, !PT ;  /* 0x0000000103037812 */ /* 0x000fc800078ef80a */
[----:B------:R-:W-:-:S05]  /*0770*/  LOP3.LUT R3, R3, R8, RZ, 0xc0, !PT ;  /* 0x0000000803037212 */ /* 0x000fca00078ec0ff */
[----:B------:R-:W-:-:S05]  /*0780*/  IMAD.IADD R3, R10, 0x1, R3 ;  /* 0x000000010a037824 */ /* 0x000fca00078e0203 */
[----:B------:R-:W-:Y:S01]  /*0790*/  LOP3.LUT R0, R3, R0, RZ, 0xfc, !PT ;  /* 0x0000000003007212 */ /* 0x000fe200078efcff */
[----:B------:R-:W-:Y:S06]  /*07a0*/  BRA `(.L_x_13) ;  /* 0x0000000000107947 */ /* 0x000fec0003800000 */
.L_x_12:
[----:B------:R-:W-:-:S04]  /*07b0*/  LOP3.LUT R0, R0, 0x80000000, RZ, 0xc0, !PT ;  /* 0x8000000000007812 */ /* 0x000fc800078ec0ff */
[----:B------:R-:W-:Y:S01]  /*07c0*/  LOP3.LUT R0, R0, 0x7f800000, RZ, 0xfc, !PT ;  /* 0x7f80000000007812 */ /* 0x000fe200078efcff */
[----:B------:R-:W-:Y:S06]  /*07d0*/  BRA `(.L_x_13) ;  /* 0x0000000000047947 */ /* 0x000fec0003800000 */
.L_x_11:
[----:B------:R-:W-:-:S07]  /*07e0*/  IMAD R0, R8, 0x800000, R0 ;  /* 0x0080000008007824 */ /* 0x000fce00078e0200 */
.L_x_13:
[----:B------:R-:W-:Y:S05]  /*07f0*/  BSYNC.RECONVERGENT B2 ;  /* 0x0000000000027941 */ /* 0x000fea0003800200 */
.L_x_10:
[----:B------:R-:W-:Y:S05]  /*0800*/  BRA `(.L_x_14) ;  /* 0x0000000000207947 */ /* 0x000fea0003800000 */
.L_x_9:
[----:B------:R-:W-:-:S04]  /*0810*/  LOP3.LUT R0, R9, 0x80000000, R11, 0x48, !PT ;  /* 0x8000000009007812 */ /* 0x000fc800078e480b */
[----:B------:R-:W-:Y:S01]  /*0820*/  LOP3.LUT R0, R0, 0x7f800000, RZ, 0xfc, !PT ;  /* 0x7f80000000007812 */ /* 0x000fe200078efcff */
[----:B------:R-:W-:Y:S06]  /*0830*/  BRA `(.L_x_14) ;  /* 0x0000000000147947 */ /* 0x000fec0003800000 */
.L_x_8:
[----:B------:R-:W-:Y:S01]  /*0840*/  LOP3.LUT R0, R9, 0x80000000, R11, 0x48, !PT ;  /* 0x8000000009007812 */ /* 0x000fe200078e480b */
[----:B------:R-:W-:Y:S06]  /*0850*/  BRA `(.L_x_14) ;  /* 0x00000000000c7947 */ /* 0x000fec0003800000 */
.L_x_7:
[----:B------:R-:W0:Y:S01]  /*0860*/  MUFU.RSQ R0, -QNAN ;  /* 0xffc0000000007908 */ /* 0x000e220000001400 */
[----:B------:R-:W-:Y:S05]  /*0870*/  BRA `(.L_x_14) ;  /* 0x0000000000047947 */ /* 0x000fea0003800000 */
.L_x_6:
[----:B------:R-:W-:-:S07]  /*0880*/  FADD.FTZ R0, R0, R3 ;  /* 0x0000000300007221 */ /* 0x000fce0000010000 */
.L_x_14:
[----:B------:R-:W-:Y:S05]  /*0890*/  BSYNC.RECONVERGENT B1 ;  /* 0x0000000000017941 */ /* 0x000fea0003800200 */
.L_x_4:
[----:B------:R-:W-:-:S04]  /*08a0*/  IMAD.MOV.U32 R7, RZ, RZ, 0x0 ;  /* 0x00000000ff077424 */ /* 0x000fc800078e00ff */
[----:B0-----:R-:W-:Y:S05]  /*08b0*/  RET.REL.NODEC R6 `(_Z6fixRowPfii) ;  /* 0xfffffff406d07950 */ /* 0x001fea0003c3ffff */
.L_x_15:
        /* <DEDUP_REMOVED lines=12> */
.L_x_16:


//--------------------- .nv.shared._Z9fixColumnPfii --------------------------
	.section	.nv.shared._Z9fixColumnPfii,"aw",@nobits
	.sectionflags	@""
	.align	4
.nv.shared._Z9fixColumnPfii:
	.zero		5124


//--------------------- .nv.shared.reserved.0     --------------------------
	.section	.nv.shared.reserved.0,"aw",@nobits
	.weak		__nv_reservedSMEM_offset_0_alias
	.size		__nv_reservedSMEM_offset_0_alias, 0, 64
	.other		__nv_reservedSMEM_offset_0_alias,@"STO_CUDA_RESERVED_SHARED STV_DEFAULT"
__nv_reservedSMEM_offset_0_alias:
	.zero		0
	.zero		64


//--------------------- .nv.shared._Z6fixRowPfii  --------------------------
	.section	.nv.shared._Z6fixRowPfii,"aw",@nobits
	.sectionflags	@""
	.align	4
.nv.shared._Z6fixRowPfii:
	.zero		3076


//--------------------- .nv.constant0._Z9fixColumnPfii --------------------------
	.section	.nv.constant0._Z9fixColumnPfii,"a",@progbits
	.sectionflags	@""
	.align	4
.nv.constant0._Z9fixColumnPfii:
	.zero		912


//--------------------- .nv.constant0._Z12finishColumnPfii --------------------------
	.section	.nv.constant0._Z12finishColumnPfii,"a",@progbits
	.sectionflags	@""
	.align	4
.nv.constant0._Z12finishColumnPfii:
	.zero		912


//--------------------- .nv.constant0._Z6fixRowPfii --------------------------
	.section	.nv.constant0._Z6fixRowPfii,"a",@progbits
	.sectionflags	@""
	.align	4
.nv.constant0._Z6fixRowPfii:
	.zero		912


//--------------------- SYMBOLS --------------------------

	.type		.nv.reservedSmem.offset0,@object
	.size		.nv.reservedSmem.offset0,0x4
	.type		.nv.reservedSmem.cap,@object
	.size		.nv.reservedSmem.cap,0x4
